//
// Generated by NVIDIA NVVM Compiler
//
// Compiler Build ID: CL-36424714
// Cuda compilation tools, release 13.0, V13.0.88
// Based on NVVM 20.0.0
//

.version 9.0
.target sm_100
.address_size 64

	// .globl	_Z72smem_gemm_blocktiling_2d_vector_avoid_bank_conflict_double_buffer_kernelPKfS0_Pfiii
// _ZZ72smem_gemm_blocktiling_2d_vector_avoid_bank_conflict_double_buffer_kernelPKfS0_PfiiiE8shared_A has been demoted
// _ZZ72smem_gemm_blocktiling_2d_vector_avoid_bank_conflict_double_buffer_kernelPKfS0_PfiiiE8shared_B has been demoted

.visible .entry _Z72smem_gemm_blocktiling_2d_vector_avoid_bank_conflict_double_buffer_kernelPKfS0_Pfiii(
	.param .u64 .ptr .align 1 _Z72smem_gemm_blocktiling_2d_vector_avoid_bank_conflict_double_buffer_kernelPKfS0_Pfiii_param_0,
	.param .u64 .ptr .align 1 _Z72smem_gemm_blocktiling_2d_vector_avoid_bank_conflict_double_buffer_kernelPKfS0_Pfiii_param_1,
	.param .u64 .ptr .align 1 _Z72smem_gemm_blocktiling_2d_vector_avoid_bank_conflict_double_buffer_kernelPKfS0_Pfiii_param_2,
	.param .u32 _Z72smem_gemm_blocktiling_2d_vector_avoid_bank_conflict_double_buffer_kernelPKfS0_Pfiii_param_3,
	.param .u32 _Z72smem_gemm_blocktiling_2d_vector_avoid_bank_conflict_double_buffer_kernelPKfS0_Pfiii_param_4,
	.param .u32 _Z72smem_gemm_blocktiling_2d_vector_avoid_bank_conflict_double_buffer_kernelPKfS0_Pfiii_param_5
)
{
	.reg .pred 	%p<13>;
	.reg .b32 	%r<63>;
	.reg .b32 	%f<179>;
	.reg .b64 	%rd<26>;
	// demoted variable
	.shared .align 4 .b8 _ZZ72smem_gemm_blocktiling_2d_vector_avoid_bank_conflict_double_buffer_kernelPKfS0_PfiiiE8shared_A[16384];
	// demoted variable
	.shared .align 4 .b8 _ZZ72smem_gemm_blocktiling_2d_vector_avoid_bank_conflict_double_buffer_kernelPKfS0_PfiiiE8shared_B[16384];
	ld.param.u64 	%rd3, [_Z72smem_gemm_blocktiling_2d_vector_avoid_bank_conflict_double_buffer_kernelPKfS0_Pfiii_param_0];
	ld.param.u64 	%rd4, [_Z72smem_gemm_blocktiling_2d_vector_avoid_bank_conflict_double_buffer_kernelPKfS0_Pfiii_param_1];
	ld.param.u32 	%r26, [_Z72smem_gemm_blocktiling_2d_vector_avoid_bank_conflict_double_buffer_kernelPKfS0_Pfiii_param_3];
	ld.param.u32 	%r27, [_Z72smem_gemm_blocktiling_2d_vector_avoid_bank_conflict_double_buffer_kernelPKfS0_Pfiii_param_4];
	ld.param.u32 	%r28, [_Z72smem_gemm_blocktiling_2d_vector_avoid_bank_conflict_double_buffer_kernelPKfS0_Pfiii_param_5];
	mov.u32 	%r29, %ctaid.y;
	shl.b32 	%r30, %r29, 6;
	mov.u32 	%r1, %tid.y;
	shl.b32 	%r2, %r1, 2;
	add.s32 	%r3, %r30, %r2;
	mov.u32 	%r31, %ctaid.x;
	shl.b32 	%r32, %r31, 6;
	mov.u32 	%r4, %tid.x;
	shl.b32 	%r5, %r4, 2;
	add.s32 	%r6, %r32, %r5;
	setp.lt.s32 	%p1, %r28, 1;
	mov.f32 	%f147, 0f00000000;
	mov.f32 	%f148, %f147;
	mov.f32 	%f149, %f147;
	mov.f32 	%f150, %f147;
	mov.f32 	%f151, %f147;
	mov.f32 	%f152, %f147;
	mov.f32 	%f153, %f147;
	mov.f32 	%f154, %f147;
	mov.f32 	%f155, %f147;
	mov.f32 	%f156, %f147;
	mov.f32 	%f157, %f147;
	mov.f32 	%f158, %f147;
	mov.f32 	%f159, %f147;
	mov.f32 	%f160, %f147;
	mov.f32 	%f161, %f147;
	mov.f32 	%f162, %f147;
	@%p1 bra 	$L__BB0_11;
	add.s32 	%r34, %r28, 63;
	shr.u32 	%r7, %r34, 6;
	shl.b32 	%r35, %r1, 8;
	mov.u32 	%r36, _ZZ72smem_gemm_blocktiling_2d_vector_avoid_bank_conflict_double_buffer_kernelPKfS0_PfiiiE8shared_A;
	add.s32 	%r37, %r36, %r35;
	add.s32 	%r8, %r37, %r5;
	shl.b32 	%r39, %r5, 2;
	add.s32 	%r40, %r36, %r39;
	mov.u32 	%r41, _ZZ72smem_gemm_blocktiling_2d_vector_avoid_bank_conflict_double_buffer_kernelPKfS0_PfiiiE8shared_B;
	add.s32 	%r42, %r41, %r35;
	add.s32 	%r9, %r42, %r5;
	shl.b32 	%r43, %r2, 8;
	add.s32 	%r10, %r40, %r43;
	mul.lo.s32 	%r11, %r3, %r28;
	mad.lo.s32 	%r44, %r1, 768, %r42;
	add.s32 	%r12, %r44, %r39;
	shl.b32 	%r45, %r4, 4;
	add.s32 	%r46, %r45, %r41;
	add.s32 	%r13, %r46, 256;
	cvta.to.global.u64 	%rd1, %rd4;
	cvta.to.global.u64 	%rd2, %rd3;
	mov.b32 	%r59, 0;
	mov.f32 	%f147, 0f00000000;
	mul.wide.u32 	%rd8, %r28, 4;
	mul.wide.s32 	%rd14, %r27, 4;
$L__BB0_2:
	setp.ge.s32 	%p2, %r3, %r26;
	shl.b32 	%r15, %r59, 6;
	add.s32 	%r47, %r15, %r5;
	setp.ge.s32 	%p3, %r47, %r28;
	or.pred  	%p4, %p2, %p3;
	@%p4 bra 	$L__BB0_4;
	add.s32 	%r49, %r47, %r11;
	mul.wide.s32 	%rd6, %r49, 4;
	add.s64 	%rd7, %rd2, %rd6;
	ld.global.v4.f32 	{%f67, %f68, %f69, %f70}, [%rd7];
	st.shared.v4.f32 	[%r10], {%f67, %f68, %f69, %f70};
	add.s64 	%rd9, %rd7, %rd8;
	ld.global.v4.f32 	{%f71, %f72, %f73, %f74}, [%rd9];
	st.shared.v4.f32 	[%r10+256], {%f71, %f72, %f73, %f74};
	add.s64 	%rd10, %rd9, %rd8;
	ld.global.v4.f32 	{%f75, %f76, %f77, %f78}, [%rd10];
	st.shared.v4.f32 	[%r10+512], {%f75, %f76, %f77, %f78};
	add.s64 	%rd11, %rd10, %rd8;
	ld.global.v4.f32 	{%f79, %f80, %f81, %f82}, [%rd11];
	st.shared.v4.f32 	[%r10+768], {%f79, %f80, %f81, %f82};
	bra.uni 	$L__BB0_5;
$L__BB0_4:
	mov.b32 	%r48, 0;
	st.shared.u32 	[%r8], %r48;
$L__BB0_5:
	setp.ge.s32 	%p5, %r6, %r27;
	add.s32 	%r17, %r15, %r1;
	setp.ge.u32 	%p6, %r17, %r28;
	or.pred  	%p7, %p5, %p6;
	@%p7 bra 	$L__BB0_7;
	mad.lo.s32 	%r52, %r1, 3, %r17;
	mad.lo.s32 	%r53, %r52, %r27, %r6;
	mul.wide.s32 	%rd12, %r53, 4;
	add.s64 	%rd13, %rd1, %rd12;
	ld.global.v4.f32 	{%f83, %f84, %f85, %f86}, [%rd13];
	st.shared.f32 	[%r12], %f83;
	st.shared.f32 	[%r12+4], %f84;
	st.shared.f32 	[%r12+8], %f85;
	st.shared.f32 	[%r12+12], %f86;
	add.s64 	%rd15, %rd13, %rd14;
	ld.global.v4.f32 	{%f87, %f88, %f89, %f90}, [%rd15];
	st.shared.f32 	[%r12+256], %f87;
	st.shared.f32 	[%r12+260], %f88;
	st.shared.f32 	[%r12+264], %f89;
	st.shared.f32 	[%r12+268], %f90;
	add.s64 	%rd16, %rd15, %rd14;
	ld.global.v4.f32 	{%f91, %f92, %f93, %f94}, [%rd16];
	st.shared.f32 	[%r12+512], %f91;
	st.shared.f32 	[%r12+516], %f92;
	st.shared.f32 	[%r12+520], %f93;
	st.shared.f32 	[%r12+524], %f94;
	add.s64 	%rd17, %rd16, %rd14;
	ld.global.v4.f32 	{%f95, %f96, %f97, %f98}, [%rd17];
	st.shared.f32 	[%r12+768], %f95;
	st.shared.f32 	[%r12+772], %f96;
	st.shared.f32 	[%r12+776], %f97;
	st.shared.f32 	[%r12+780], %f98;
	bra.uni 	$L__BB0_8;
$L__BB0_7:
	mov.b32 	%r51, 0;
	st.shared.u32 	[%r9], %r51;
$L__BB0_8:
	shl.b32 	%r55, %r1, 10;
	mov.u32 	%r56, _ZZ72smem_gemm_blocktiling_2d_vector_avoid_bank_conflict_double_buffer_kernelPKfS0_PfiiiE8shared_A;
	add.s32 	%r57, %r55, %r56;
	add.s32 	%r60, %r57, 512;
	bar.sync 	0;
	mov.b32 	%r62, 256;
	mov.u32 	%r61, %r13;
$L__BB0_9:
	ld.shared.f32 	%f99, [%r61+-256];
	ld.shared.f32 	%f100, [%r61+-252];
	ld.shared.f32 	%f101, [%r61+-248];
	ld.shared.f32 	%f102, [%r61+-244];
	ld.shared.f32 	%f103, [%r60+-512];
	ld.shared.f32 	%f104, [%r60+-256];
	ld.shared.f32 	%f105, [%r60];
	ld.shared.f32 	%f106, [%r60+256];
	fma.rn.f32 	%f107, %f103, %f99, %f162;
	fma.rn.f32 	%f108, %f103, %f100, %f161;
	fma.rn.f32 	%f109, %f103, %f101, %f160;
	fma.rn.f32 	%f110, %f103, %f102, %f159;
	fma.rn.f32 	%f111, %f104, %f99, %f158;
	fma.rn.f32 	%f112, %f104, %f100, %f157;
	fma.rn.f32 	%f113, %f104, %f101, %f156;
	fma.rn.f32 	%f114, %f104, %f102, %f155;
	fma.rn.f32 	%f115, %f105, %f99, %f154;
	fma.rn.f32 	%f116, %f105, %f100, %f153;
	fma.rn.f32 	%f117, %f105, %f101, %f152;
	fma.rn.f32 	%f118, %f105, %f102, %f151;
	fma.rn.f32 	%f119, %f106, %f99, %f150;
	fma.rn.f32 	%f120, %f106, %f100, %f149;
	fma.rn.f32 	%f121, %f106, %f101, %f148;
	fma.rn.f32 	%f122, %f106, %f102, %f147;
	ld.shared.f32 	%f123, [%r61];
	ld.shared.f32 	%f124, [%r61+4];
	ld.shared.f32 	%f125, [%r61+8];
	ld.shared.f32 	%f126, [%r61+12];
	ld.shared.f32 	%f127, [%r60+-508];
	ld.shared.f32 	%f128, [%r60+-252];
	ld.shared.f32 	%f129, [%r60+4];
	ld.shared.f32 	%f130, [%r60+260];
	fma.rn.f32 	%f162, %f127, %f123, %f107;
	fma.rn.f32 	%f161, %f127, %f124, %f108;
	fma.rn.f32 	%f160, %f127, %f125, %f109;
	fma.rn.f32 	%f159, %f127, %f126, %f110;
	fma.rn.f32 	%f158, %f128, %f123, %f111;
	fma.rn.f32 	%f157, %f128, %f124, %f112;
	fma.rn.f32 	%f156, %f128, %f125, %f113;
	fma.rn.f32 	%f155, %f128, %f126, %f114;
	fma.rn.f32 	%f154, %f129, %f123, %f115;
	fma.rn.f32 	%f153, %f129, %f124, %f116;
	fma.rn.f32 	%f152, %f129, %f125, %f117;
	fma.rn.f32 	%f151, %f129, %f126, %f118;
	fma.rn.f32 	%f150, %f130, %f123, %f119;
	fma.rn.f32 	%f149, %f130, %f124, %f120;
	fma.rn.f32 	%f148, %f130, %f125, %f121;
	fma.rn.f32 	%f147, %f130, %f126, %f122;
	add.s32 	%r62, %r62, 512;
	add.s32 	%r61, %r61, 512;
	add.s32 	%r60, %r60, 8;
	setp.ne.s32 	%p8, %r62, 16640;
	@%p8 bra 	$L__BB0_9;
	bar.sync 	0;
	add.s32 	%r59, %r59, 1;
	setp.ne.s32 	%p9, %r59, %r7;
	@%p9 bra 	$L__BB0_2;
$L__BB0_11:
	setp.ge.s32 	%p10, %r3, %r26;
	setp.ge.s32 	%p11, %r6, %r27;
	or.pred  	%p12, %p10, %p11;
	@%p12 bra 	$L__BB0_13;
	ld.param.u64 	%rd25, [_Z72smem_gemm_blocktiling_2d_vector_avoid_bank_conflict_double_buffer_kernelPKfS0_Pfiii_param_2];
	mad.lo.s32 	%r58, %r3, %r27, %r6;
	cvta.to.global.u64 	%rd18, %rd25;
	mul.wide.s32 	%rd19, %r58, 4;
	add.s64 	%rd20, %rd18, %rd19;
	st.global.v4.f32 	[%rd20], {%f162, %f161, %f160, %f159};
	mul.wide.s32 	%rd21, %r27, 4;
	add.s64 	%rd22, %rd20, %rd21;
	st.global.v4.f32 	[%rd22], {%f158, %f157, %f156, %f155};
	add.s64 	%rd23, %rd22, %rd21;
	st.global.v4.f32 	[%rd23], {%f154, %f153, %f152, %f151};
	add.s64 	%rd24, %rd23, %rd21;
	st.global.v4.f32 	[%rd24], {%f150, %f149, %f148, %f147};
$L__BB0_13:
	ret;

}


// ===== COMPILED SASS (sm_100) =====

	.target	sm_100

	.elftype	@"ET_EXEC"


//--------------------- .note.nv.tkinfo           --------------------------
	.section	.note.nv.tkinfo,"",@"SHT_NOTE"
	.sectionflags	@"SHF_NOTE_NV_TKINFO"
	.tkinfo
        /*0018*/ 	.word	0x00000002
        /*0030*/ 	.string	""
        /*0030*/ 	.string	"ptxas"
        /*0030*/ 	.string	"Cuda compilation tools, release 13.0, V13.0.88"
        /*0030*/ 	.string	"Build cuda_13.0.r13.0/compiler.36424714_0"
        /*0030*/ 	.string	"-arch sm_100 -m 64 "



//--------------------- .note.nv.cuinfo           --------------------------
	.section	.note.nv.cuinfo,"",@"SHT_NOTE"
	.sectionflags	@"SHF_NOTE_NV_CUINFO"
        /*0018*/ 	.short	0x0002
        /*001a*/ 	.short	0x0064
        /*001c*/ 	.short	0x0082
	.zero		2


//--------------------- .nv.info                  --------------------------
	.section	.nv.info,"",@"SHT_CUDA_INFO"
	.align	4


	//----- nvinfo : EIATTR_REGCOUNT
	.align		4
        /*0000*/ 	.byte	0x04, 0x2f
        /*0002*/ 	.short	(.L_1 - .L_0)
	.align		4
.L_0:
        /*0004*/ 	.word	index@(_Z72smem_gemm_blocktiling_2d_vector_avoid_bank_conflict_double_buffer_kernelPKfS0_Pfiii)
        /*0008*/ 	.word	0x00000040


	//----- nvinfo : EIATTR_FRAME_SIZE
	.align		4
.L_1:
        /*000c*/ 	.byte	0x04, 0x11
        /*000e*/ 	.short	(.L_3 - .L_2)
	.align		4
.L_2:
        /*0010*/ 	.word	index@(_Z72smem_gemm_blocktiling_2d_vector_avoid_bank_conflict_double_buffer_kernelPKfS0_Pfiii)
        /*0014*/ 	.word	0x00000000


	//----- nvinfo : EIATTR_MIN_STACK_SIZE
	.align		4
.L_3:
        /*0018*/ 	.byte	0x04, 0x12
        /*001a*/ 	.short	(.L_5 - .L_4)
	.align		4
.L_4:
        /*001c*/ 	.word	index@(_Z72smem_gemm_blocktiling_2d_vector_avoid_bank_conflict_double_buffer_kernelPKfS0_Pfiii)
        /*0020*/ 	.word	0x00000000
.L_5:


//--------------------- .nv.compat                --------------------------
	.section	.nv.compat,"",@"SHT_CUDA_COMPAT_INFO"
	.align	4
        /*0000*/ 	.byte	0x02, 0x09, 0x00, 0x00, 0x02, 0x02, 0x01, 0x00, 0x02, 0x05, 0x05, 0x00, 0x03, 0x07, 0x01, 0x01
        /*0010*/ 	.byte	0x02, 0x03, 0x00, 0x00, 0x02, 0x06, 0x01, 0x00, 0x04, 0x0b, 0x08, 0x00, 0x09, 0x00, 0x00, 0x00
        /*0020*/ 	.byte	0x00, 0x00, 0x00, 0x00


//--------------------- .nv.info._Z72smem_gemm_blocktiling_2d_vector_avoid_bank_conflict_double_buffer_kernelPKfS0_Pfiii --------------------------
	.section	.nv.info._Z72smem_gemm_blocktiling_2d_vector_avoid_bank_conflict_double_buffer_kernelPKfS0_Pfiii,"",@"SHT_CUDA_INFO"
	.sectionflags	@""
	.align	4


	//----- nvinfo : EIATTR_CUDA_API_VERSION
	.align		4
        /*0000*/ 	.byte	0x04, 0x37
        /*0002*/ 	.short	(.L_7 - .L_6)
.L_6:
        /*0004*/ 	.word	0x00000082


	//----- nvinfo : EIATTR_KPARAM_INFO
	.align		4
.L_7:
        /*0008*/ 	.byte	0x04, 0x17
        /*000a*/ 	.short	(.L_9 - .L_8)
.L_8:
        /*000c*/ 	.word	0x00000000
        /*0010*/ 	.short	0x0005
        /*0012*/ 	.short	0x0020
        /*0014*/ 	.byte	0x00, 0xf0, 0x11, 0x00


	//----- nvinfo : EIATTR_KPARAM_INFO
	.align		4
.L_9:
        /*0018*/ 	.byte	0x04, 0x17
        /*001a*/ 	.short	(.L_11 - .L_10)
.L_10:
        /*001c*/ 	.word	0x00000000
        /*0020*/ 	.short	0x0004
        /*0022*/ 	.short	0x001c
        /*0024*/ 	.byte	0x00, 0xf0, 0x11, 0x00


	//----- nvinfo : EIATTR_KPARAM_INFO
	.align		4
.L_11:
        /*0028*/ 	.byte	0x04, 0x17
        /*002a*/ 	.short	(.L_13 - .L_12)
.L_12:
        /*002c*/ 	.word	0x00000000
        /*0030*/ 	.short	0x0003
        /*0032*/ 	.short	0x0018
        /*0034*/ 	.byte	0x00, 0xf0, 0x11, 0x00


	//----- nvinfo : EIATTR_KPARAM_INFO
	.align		4
.L_13:
        /*0038*/ 	.byte	0x04, 0x17
        /*003a*/ 	.short	(.L_15 - .L_14)
.L_14:
        /*003c*/ 	.word	0x00000000
        /*0040*/ 	.short	0x0002
        /*0042*/ 	.short	0x0010
        /*0044*/ 	.byte	0x00, 0xf5, 0x21, 0x00


	//----- nvinfo : EIATTR_KPARAM_INFO
	.align		4
.L_15:
        /*0048*/ 	.byte	0x04, 0x17
        /*004a*/ 	.short	(.L_17 - .L_16)
.L_16:
        /*004c*/ 	.word	0x00000000
        /*0050*/ 	.short	0x0001
        /*0052*/ 	.short	0x0008
        /*0054*/ 	.byte	0x00, 0xf5, 0x21, 0x00


	//----- nvinfo : EIATTR_KPARAM_INFO
	.align		4
.L_17:
        /*0058*/ 	.byte	0x04, 0x17
        /*005a*/ 	.short	(.L_19 - .L_18)
.L_18:
        /*005c*/ 	.word	0x00000000
        /*0060*/ 	.short	0x0000
        /*0062*/ 	.short	0x0000
        /*0064*/ 	.byte	0x00, 0xf5, 0x21, 0x00


	//----- nvinfo : EIATTR_SPARSE_MMA_MASK
	.align		4
.L_19:
        /*0068*/ 	.byte	0x03, 0x50
        /*006a*/ 	.short	0x0000


	//----- nvinfo : EIATTR_MAXREG_COUNT
	.align		4
        /*006c*/ 	.byte	0x03, 0x1b
        /*006e*/ 	.short	0x00ff


	//----- nvinfo : EIATTR_NUM_BARRIERS
	.align		4
        /*0070*/ 	.byte	0x02, 0x4c
        /*0072*/ 	.byte	0x01
	.zero		1


	//----- nvinfo : EIATTR_MERCURY_ISA_VERSION
	.align		4
        /*0074*/ 	.byte	0x03, 0x5f
        /*0076*/ 	.short	0x0101


	//----- nvinfo : EIATTR_VRC_CTA_INIT_COUNT
	.align		4
        /*0078*/ 	.byte	0x02, 0x4a
	.zero		1
	.zero		1


	//----- nvinfo : EIATTR_EXIT_INSTR_OFFSETS
	.align		4
        /*007c*/ 	.byte	0x04, 0x1c
        /*007e*/ 	.short	(.L_21 - .L_20)


	//   ....[0]....
.L_20:
        /*0080*/ 	.word	0x00000f40


	//   ....[1]....
        /*0084*/ 	.word	0x00000ff0


	//----- nvinfo : EIATTR_CBANK_PARAM_SIZE
	.align		4
.L_21:
        /*0088*/ 	.byte	0x03, 0x19
        /*008a*/ 	.short	0x0024


	//----- nvinfo : EIATTR_PARAM_CBANK
	.align		4
        /*008c*/ 	.byte	0x04, 0x0a
        /*008e*/ 	.short	(.L_23 - .L_22)
	.align		4
.L_22:
        /*0090*/ 	.word	index@(.nv.constant0._Z72smem_gemm_blocktiling_2d_vector_avoid_bank_conflict_double_buffer_kernelPKfS0_Pfiii)
        /*0094*/ 	.short	0x0380
        /*0096*/ 	.short	0x0024


	//----- nvinfo : EIATTR_SW_WAR
	.align		4
.L_23:
        /*0098*/ 	.byte	0x04, 0x36
        /*009a*/ 	.short	(.L_25 - .L_24)
.L_24:
        /*009c*/ 	.word	0x00000008
.L_25:


//--------------------- .nv.callgraph             --------------------------
	.section	.nv.callgraph,"",@"SHT_CUDA_CALLGRAPH"
	.align	4
	.sectionentsize	8
	.align		4
        /*0000*/ 	.word	0x00000000
	.align		4
        /*0004*/ 	.word	0xffffffff
	.align		4
        /*0008*/ 	.word	0x00000000
	.align		4
        /*000c*/ 	.word	0xfffffffe
	.align		4
        /*0010*/ 	.word	0x00000000
	.align		4
        /*0014*/ 	.word	0xfffffffd
	.align		4
        /*0018*/ 	.word	0x00000000
	.align		4
        /*001c*/ 	.word	0xfffffffc


//--------------------- .text._Z72smem_gemm_blocktiling_2d_vector_avoid_bank_conflict_double_buffer_kernelPKfS0_Pfiii --------------------------
	.section	.text._Z72smem_gemm_blocktiling_2d_vector_avoid_bank_conflict_double_buffer_kernelPKfS0_Pfiii,"ax",@progbits
	.align	128
        .global         _Z72smem_gemm_blocktiling_2d_vector_avoid_bank_conflict_double_buffer_kernelPKfS0_Pfiii
        .type           _Z72smem_gemm_blocktiling_2d_vector_avoid_bank_conflict_double_buffer_kernelPKfS0_Pfiii,@function
        .size           _Z72smem_gemm_blocktiling_2d_vector_avoid_bank_conflict_double_buffer_kernelPKfS0_Pfiii,(.L_x_4 - _Z72smem_gemm_blocktiling_2d_vector_avoid_bank_conflict_double_buffer_kernelPKfS0_Pfiii)
        .other          _Z72smem_gemm_blocktiling_2d_vector_avoid_bank_conflict_double_buffer_kernelPKfS0_Pfiii,@"STO_CUDA_ENTRY STV_DEFAULT"
_Z72smem_gemm_blocktiling_2d_vector_avoid_bank_conflict_double_buffer_kernelPKfS0_Pfiii:
.text._Z72smem_gemm_blocktiling_2d_vector_avoid_bank_conflict_double_buffer_kernelPKfS0_Pfiii:
[----:B------:R-:W-:Y:S01]  /*0000*/  LDC R1, c[0x0][0x37c] ;  /* 0x0000df00ff017b82 */ /* 0x000fe20000000800 */
[----:B------:R-:W0:Y:S01]  /*0010*/  S2R R3, SR_CTAID.Y ;  /* 0x0000000000037919 */ /* 0x000e220000002600 */
[----:B------:R-:W1:Y:S01]  /*0020*/  LDCU UR8, c[0x0][0x3a0] ;  /* 0x00007400ff0877ac */ /* 0x000e620008000800 */
[----:B------:R-:W-:Y:S02]  /*0030*/  CS2R R18, SRZ ;  /* 0x0000000000127805 */ /* 0x000fe4000001ff00 */
[----:B------:R-:W-:Y:S01]  /*0040*/  CS2R R16, SRZ ;  /* 0x0000000000107805 */ /* 0x000fe2000001ff00 */
[----:B------:R-:W0:Y:S01]  /*0050*/  S2R R0, SR_TID.Y ;  /* 0x0000000000007919 */ /* 0x000e220000002200 */
[----:B------:R-:W-:Y:S02]  /*0060*/  CS2R R14, SRZ ;  /* 0x00000000000e7805 */ /* 0x000fe4000001ff00 */
[----:B------:R-:W-:Y:S02]  /*0070*/  CS2R R12, SRZ ;  /* 0x00000000000c7805 */ /* 0x000fe4000001ff00 */
[----:B------:R-:W-:Y:S01]  /*0080*/  CS2R R10, SRZ ;  /* 0x00000000000a7805 */ /* 0x000fe2000001ff00 */
[----:B------:R-:W2:Y:S01]  /*0090*/  S2R R21, SR_TID.X ;  /* 0x0000000000157919 */ /* 0x000ea20000002100 */
[----:B------:R-:W-:-:S02]  /*00a0*/  CS2R R8, SRZ ;  /* 0x0000000000087805 */ /* 0x000fc4000001ff00 */
[----:B------:R-:W-:Y:S02]  /*00b0*/  CS2R R6, SRZ ;  /* 0x0000000000067805 */ /* 0x000fe4000001ff00 */
[----:B------:R-:W-:Y:S01]  /*00c0*/  CS2R R4, SRZ ;  /* 0x0000000000047805 */ /* 0x000fe2000001ff00 */
[----:B------:R-:W3:Y:S01]  /*00d0*/  S2R R56, SR_CTAID.X ;  /* 0x0000000000387919 */ /* 0x000ee20000002500 */
[----:B------:R-:W4:Y:S01]  /*00e0*/  LDCU.64 UR10, c[0x0][0x358] ;  /* 0x00006b00ff0a77ac */ /* 0x000f220008000a00 */
[----:B-1----:R-:W-:Y:S01]  /*00f0*/  UISETP.GE.AND UP0, UPT, UR8, 0x1, UPT ;  /* 0x000000010800788c */ /* 0x002fe2000bf06270 */
[----:B0-----:R-:W-:Y:S02]  /*0100*/  LEA R3, R3, R0, 0x4 ;  /* 0x0000000003037211 */ /* 0x001fe400078e20ff */
[----:B--2---:R-:W-:Y:S02]  /*0110*/  SHF.L.U32 R57, R21, 0x2, RZ ;  /* 0x0000000215397819 */ /* 0x004fe400000006ff */
[----:B------:R-:W-:-:S02]  /*0120*/  SHF.L.U32 R59, R3, 0x2, RZ ;  /* 0x00000002033b7819 */ /* 0x000fc400000006ff */
[----:B---3--:R-:W-:Y:S02]  /*0130*/  LEA R56, R56, R57, 0x6 ;  /* 0x0000003938387211 */ /* 0x008fe400078e30ff */
[----:B----4-:R-:W-:Y:S05]  /*0140*/  BRA.U !UP0, `(.L_x_0) ;  /* 0x0000000d08707547 */ /* 0x010fea000b800000 */
[----:B------:R-:W0:Y:S01]  /*0150*/  S2UR UR7, SR_CgaCtaId ;  /* 0x00000000000779c3 */ /* 0x000e220000008800 */
[----:B------:R-:W-:Y:S01]  /*0160*/  UMOV UR4, 0x400 ;  /* 0x0000040000047882 */ /* 0x000fe20000000000 */
[----:B------:R-:W-:Y:S01]  /*0170*/  HFMA2 R2, -RZ, RZ, 0, 0 ;  /* 0x00000000ff027431 */ /* 0x000fe200000001ff */
[----:B------:R-:W-:Y:S01]  /*0180*/  UIADD3 UR5, UPT, UPT, UR4, 0x4000, URZ ;  /* 0x0000400004057890 */ /* 0x000fe2000fffe0ff */
[----:B------:R-:W-:-:S03]  /*0190*/  MOV R19, RZ ;  /* 0x000000ff00137202 */ /* 0x000fc60000000f00 */
[----:B0-----:R-:W-:Y:S02]  /*01a0*/  ULEA UR6, UR7, UR5, 0x18 ;  /* 0x0000000507067291 */ /* 0x001fe4000f8ec0ff */
[----:B------:R-:W-:Y:S02]  /*01b0*/  ULEA UR5, UR7, UR4, 0x18 ;  /* 0x0000000407057291 */ /* 0x000fe4000f8ec0ff */
[----:B------:R-:W-:Y:S02]  /*01c0*/  UIADD3 UR4, UPT, UPT, UR8, 0x3f, URZ ;  /* 0x0000003f08047890 */ /* 0x000fe4000fffe0ff */
[C---:B------:R-:W-:Y:S02]  /*01d0*/  LEA R46, R0.reuse, UR6, 0x8 ;  /* 0x00000006002e7c11 */ /* 0x040fe4000f8e40ff */
[C---:B------:R-:W-:Y:S01]  /*01e0*/  LEA R45, R21.reuse, UR5, 0x4 ;  /* 0x00000005152d7c11 */ /* 0x040fe2000f8e20ff */
[----:B------:R-:W-:Y:S01]  /*01f0*/  USHF.R.U32.HI UR4, URZ, 0x6, UR4 ;  /* 0x00000006ff047899 */ /* 0x000fe20008011604 */
[C---:B------:R-:W-:Y:S01]  /*0200*/  LEA R20, R0.reuse, UR5, 0x8 ;  /* 0x0000000500147c11 */ /* 0x040fe2000f8e40ff */
[----:B------:R-:W-:Y:S01]  /*0210*/  IMAD R44, R0, 0x300, R46 ;  /* 0x00000300002c7824 */ /* 0x000fe200078e022e */
[----:B------:R-:W-:-:S02]  /*0220*/  LEA R3, R21, UR6, 0x4 ;  /* 0x0000000615037c11 */ /* 0x000fc4000f8e20ff */
[----:B------:R-:W-:Y:S02]  /*0230*/  LEA R45, R0, R45, 0xa ;  /* 0x0000002d002d7211 */ /* 0x000fe400078e50ff */
[----:B------:R-:W-:Y:S02]  /*0240*/  LEA R44, R21, R44, 0x4 ;  /* 0x0000002c152c7211 */ /* 0x000fe400078e20ff */
[C---:B------:R-:W-:Y:S02]  /*0250*/  IADD3 R47, PT, PT, R57.reuse, R20, RZ ;  /* 0x00000014392f7210 */ /* 0x040fe40007ffe0ff */
[----:B------:R-:W-:Y:S02]  /*0260*/  IADD3 R46, PT, PT, R57, R46, RZ ;  /* 0x0000002e392e7210 */ /* 0x000fe40007ffe0ff */
[----:B------:R-:W-:-:S07]  /*0270*/  IADD3 R3, PT, PT, R3, 0x100, RZ ;  /* 0x0000010003037810 */ /* 0x000fce0007ffe0ff */
.L_x_2:
[----:B------:R-:W0:Y:S01]  /*0280*/  LDC R25, c[0x0][0x3a0] ;  /* 0x0000e800ff197b82 */ /* 0x000e220000000800 */
[----:B------:R-:W1:Y:S01]  /*0290*/  LDCU UR5, c[0x0][0x398] ;  /* 0x00007300ff0577ac */ /* 0x000e620008000800 */
[----:B------:R-:W-:-:S06]  /*02a0*/  LEA R20, R2, R57, 0x6 ;  /* 0x0000003902147211 */ /* 0x000fcc00078e30ff */
[----:B------:R-:W2:Y:S01]  /*02b0*/  LDC R41, c[0x0][0x39c] ;  /* 0x0000e700ff297b82 */ /* 0x000ea20000000800 */
[----:B0-----:R-:W-:-:S04]  /*02c0*/  ISETP.GE.AND P0, PT, R20, R25, PT ;  /* 0x000000191400720c */ /* 0x001fc80003f06270 */
[----:B-1----:R-:W-:-:S13]  /*02d0*/  ISETP.GE.OR P0, PT, R59, UR5, P0 ;  /* 0x000000053b007c0c */ /* 0x002fda0008706670 */
[-C--:B------:R-:W-:Y:S01]  /*02e0*/  @!P0 IMAD R21, R59, R25.reuse, R20 ;  /* 0x000000193b158224 */ /* 0x080fe200078e0214 */
[----:B------:R-:W-:Y:S01]  /*02f0*/  LEA R20, R2, R0, 0x6 ;  /* 0x0000000002147211 */ /* 0x000fe200078e30ff */
[----:B------:R-:W0:Y:S03]  /*0300*/  @!P0 LDC.64 R52, c[0x0][0x380] ;  /* 0x0000e000ff348b82 */ /* 0x000e260000000a00 */
[----:B------:R-:W-:-:S04]  /*0310*/  ISETP.GE.U32.AND P1, PT, R20, R25, PT ;  /* 0x000000191400720c */ /* 0x000fc80003f26070 */
[----:B--2---:R-:W-:-:S13]  /*0320*/  ISETP.GE.OR P1, PT, R56, R41, P1 ;  /* 0x000000293800720c */ /* 0x004fda0000f26670 */
[----:B------:R-:W1:Y:S01]  /*0330*/  @!P1 LDC.64 R28, c[0x0][0x388] ;  /* 0x0000e200ff1c9b82 */ /* 0x000e620000000a00 */
[----:B------:R-:W-:Y:S02]  /*0340*/  @!P1 IMAD R20, R0, 0x3, R20 ;  /* 0x0000000300149824 */ /* 0x000fe400078e0214 */
[----:B0-----:R-:W-:-:S04]  /*0350*/  @!P0 IMAD.WIDE R52, R21, 0x4, R52 ;  /* 0x0000000415348825 */ /* 0x001fc800078e0234 */
[----:B------:R-:W-:Y:S02]  /*0360*/  @!P1 IMAD R21, R20, R41, R56 ;  /* 0x0000002914159224 */ /* 0x000fe400078e0238 */
[----:B------:R-:W-:Y:S02]  /*0370*/  @!P0 IMAD.WIDE.U32 R22, R25, 0x4, R52 ;  /* 0x0000000419168825 */ /* 0x000fe400078e0034 */
[----:B------:R-:W2:Y:S04]  /*0380*/  @!P0 LDG.E.128 R52, desc[UR10][R52.64] ;  /* 0x0000000a34348981 */ /* 0x000ea8000c1e1d00 */
[----:B------:R-:W3:Y:S01]  /*0390*/  @!P0 LDG.E.128 R48, desc[UR10][R22.64] ;  /* 0x0000000a16308981 */ /* 0x000ee2000c1e1d00 */
[----:B-1----:R-:W-:-:S04]  /*03a0*/  @!P1 IMAD.WIDE R28, R21, 0x4, R28 ;  /* 0x00000004151c9825 */ /* 0x002fc800078e021c */
[----:B------:R-:W-:-:S04]  /*03b0*/  @!P0 IMAD.WIDE.U32 R20, R25, 0x4, R22 ;  /* 0x0000000419148825 */ /* 0x000fc800078e0016 */
[----:B------:R-:W-:Y:S02]  /*03c0*/  @!P1 IMAD.WIDE R32, R41, 0x4, R28 ;  /* 0x0000000429209825 */ /* 0x000fe400078e021c */
[----:B------:R-:W4:Y:S02]  /*03d0*/  @!P1 LDG.E.128 R28, desc[UR10][R28.64] ;  /* 0x0000000a1c1c9981 */ /* 0x000f24000c1e1d00 */
[----:B------:R-:W-:Y:S02]  /*03e0*/  @!P0 IMAD.WIDE.U32 R24, R25, 0x4, R20 ;  /* 0x0000000419188825 */ /* 0x000fe400078e0014 */
[----:B------:R-:W5:Y:S02]  /*03f0*/  @!P0 LDG.E.128 R20, desc[UR10][R20.64] ;  /* 0x0000000a14148981 */ /* 0x000f64000c1e1d00 */
[C---:B------:R-:W-:Y:S02]  /*0400*/  @!P1 IMAD.WIDE R36, R41.reuse, 0x4, R32 ;  /* 0x0000000429249825 */ /* 0x040fe400078e0220 */
[----:B------:R-:W4:Y:S02]  /*0410*/  @!P0 LDG.E.128 R24, desc[UR10][R24.64] ;  /* 0x0000000a18188981 */ /* 0x000f24000c1e1d00 */
[----:B------:R-:W-:-:S02]  /*0420*/  @!P1 IMAD.WIDE R40, R41, 0x4, R36 ;  /* 0x0000000429289825 */ /* 0x000fc400078e0224 */
[----:B------:R-:W4:Y:S04]  /*0430*/  @!P1 LDG.E.128 R32, desc[UR10][R32.64] ;  /* 0x0000000a20209981 */ /* 0x000f28000c1e1d00 */
[----:B------:R-:W4:Y:S04]  /*0440*/  @!P1 LDG.E.128 R36, desc[UR10][R36.64] ;  /* 0x0000000a24249981 */ /* 0x000f28000c1e1d00 */
[----:B------:R-:W4:Y:S01]  /*0450*/  @!P1 LDG.E.128 R40, desc[UR10][R40.64] ;  /* 0x0000000a28289981 */ /* 0x000f22000c1e1d00 */
[----:B------:R-:W0:Y:S01]  /*0460*/  S2UR UR6, SR_CgaCtaId ;  /* 0x00000000000679c3 */ /* 0x000e220000008800 */
[----:B------:R-:W-:Y:S01]  /*0470*/  UMOV UR5, 0x400 ;  /* 0x0000040000057882 */ /* 0x000fe20000000000 */
[----:B------:R-:W-:Y:S01]  /*0480*/  IADD3 R2, PT, PT, R2, 0x1, RZ ;  /* 0x0000000102027810 */ /* 0x000fe20007ffe0ff */
[----:B0-----:R-:W-:Y:S01]  /*0490*/  ULEA UR5, UR6, UR5, 0x18 ;  /* 0x0000000506057291 */ /* 0x001fe2000f8ec0ff */
[----:B--2---:R-:W-:Y:S04]  /*04a0*/  @!P0 STS.128 [R45], R52 ;  /* 0x000000342d008388 */ /* 0x004fe80000000c00 */
[----:B---3--:R0:W-:Y:S04]  /*04b0*/  @!P0 STS.128 [R45+0x100], R48 ;  /* 0x000100302d008388 */ /* 0x0081e80000000c00 */
[----:B-----5:R1:W-:Y:S04]  /*04c0*/  @!P0 STS.128 [R45+0x200], R20 ;  /* 0x000200142d008388 */ /* 0x0203e80000000c00 */
[----:B----4-:R1:W-:Y:S04]  /*04d0*/  @!P0 STS.128 [R45+0x300], R24 ;  /* 0x000300182d008388 */ /* 0x0103e80000000c00 */
[----:B------:R1:W-:Y:S04]  /*04e0*/  @P0 STS [R47], RZ ;  /* 0x000000ff2f000388 */ /* 0x0003e80000000800 */
[----:B------:R1:W-:Y:S04]  /*04f0*/  @!P1 STS.128 [R44], R28 ;  /* 0x0000001c2c009388 */ /* 0x0003e80000000c00 */
[----:B------:R1:W-:Y:S04]  /*0500*/  @!P1 STS.128 [R44+0x100], R32 ;  /* 0x000100202c009388 */ /* 0x0003e80000000c00 */
[----:B------:R1:W-:Y:S04]  /*0510*/  @!P1 STS.128 [R44+0x200], R36 ;  /* 0x000200242c009388 */ /* 0x0003e80000000c00 */
[----:B------:R1:W-:Y:S04]  /*0520*/  @!P1 STS.128 [R44+0x300], R40 ;  /* 0x000300282c009388 */ /* 0x0003e80000000c00 */
[----:B------:R1:W-:Y:S01]  /*0530*/  @P1 STS [R46], RZ ;  /* 0x000000ff2e001388 */ /* 0x0003e20000000800 */
[----:B0-----:R-:W-:Y:S01]  /*0540*/  LEA R49, R0, UR5, 0xa ;  /* 0x0000000500317c11 */ /* 0x001fe2000f8e50ff */
[----:B------:R-:W-:Y:S01]  /*0550*/  BAR.SYNC.DEFER_BLOCKING 0x0 ;  /* 0x0000000000007b1d */ /* 0x000fe20000010000 */
[----:B------:R-:W-:-:S02]  /*0560*/  ISETP.NE.AND P0, PT, R2, UR4, PT ;  /* 0x0000000402007c0c */ /* 0x000fc4000bf05270 */
[----:B------:R-:W-:Y:S02]  /*0570*/  MOV R48, R3 ;  /* 0x0000000300307202 */ /* 0x000fe40000000f00 */
[----:B------:R-:W-:Y:S01]  /*0580*/  IADD3 R49, PT, PT, R49, 0x200, RZ ;  /* 0x0000020031317810 */ /* 0x000fe20007ffe0ff */
[----:B------:R-:W-:-:S08]  /*0590*/  UMOV UR5, 0x100 ;  /* 0x0000010000057882 */ /* 0x000fd00000000000 */
.L_x_1:
[----:B-1----:R-:W-:Y:S01]  /*05a0*/  LDS.128 R32, [R48+-0x100] ;  /* 0xffff000030207984 */ /* 0x002fe20000000c00 */
[----:B------:R-:W-:-:S03]  /*05b0*/  UIADD3 UR5, UPT, UPT, UR5, 0x800, URZ ;  /* 0x0000080005057890 */ /* 0x000fc6000fffe0ff */
[----:B------:R-:W0:Y:S01]  /*05c0*/  LDS.128 R20, [R49+-0x200] ;  /* 0xfffe000031147984 */ /* 0x000e220000000c00 */
[----:B------:R-:W-:-:S03]  /*05d0*/  UISETP.NE.AND UP0, UPT, UR5, 0x4100, UPT ;  /* 0x000041000500788c */ /* 0x000fc6000bf05270 */
[----:B------:R-:W1:Y:S04]  /*05e0*/  LDS.128 R36, [R49] ;  /* 0x0000000031247984 */ /* 0x000e680000000c00 */
[----:B------:R-:W2:Y:S04]  /*05f0*/  LDS.128 R24, [R49+-0x100] ;  /* 0xffff000031187984 */ /* 0x000ea80000000c00 */
[----:B------:R-:W3:Y:S01]  /*0600*/  LDS.128 R28, [R49+0x100] ;  /* 0x00010000311c7984 */ /* 0x000ee20000000c00 */
[----:B0-----:R-:W-:Y:S01]  /*0610*/  FFMA R41, R32, R20, R4 ;  /* 0x0000001420297223 */ /* 0x001fe20000000004 */
[C---:B------:R-:W-:Y:S01]  /*0620*/  FFMA R40, R20.reuse, R33, R5 ;  /* 0x0000002114287223 */ /* 0x040fe20000000005 */
[C---:B------:R-:W-:Y:S01]  /*0630*/  FFMA R43, R20.reuse, R34, R6 ;  /* 0x00000022142b7223 */ /* 0x040fe20000000006 */
[----:B------:R-:W-:Y:S01]  /*0640*/  FFMA R20, R20, R35, R7 ;  /* 0x0000002314147223 */ /* 0x000fe20000000007 */
[----:B-1----:R-:W-:Y:S01]  /*0650*/  FFMA R55, R32, R36, R12 ;  /* 0x0000002420377223 */ /* 0x002fe2000000000c */
[----:B------:R-:W0:Y:S01]  /*0660*/  LDS.128 R4, [R48] ;  /* 0x0000000030047984 */ /* 0x000e220000000c00 */
[CC--:B------:R-:W-:Y:S01]  /*0670*/  FFMA R12, R36.reuse, R33.reuse, R13 ;  /* 0x00000021240c7223 */ /* 0x0c0fe2000000000d */
[----:B------:R-:W-:Y:S01]  /*0680*/  FFMA R13, R36, R34, R14 ;  /* 0x00000022240d7223 */ /* 0x000fe2000000000e */
[----:B--2---:R-:W-:Y:S01]  /*0690*/  FFMA R51, R32, R24, R8 ;  /* 0x0000001820337223 */ /* 0x004fe20000000008 */
[C---:B------:R-:W-:Y:S01]  /*06a0*/  FFMA R42, R24.reuse, R33, R9 ;  /* 0x00000021182a7223 */ /* 0x040fe20000000009 */
[----:B------:R-:W-:Y:S01]  /*06b0*/  FFMA R53, R24, R34, R10 ;  /* 0x0000002218357223 */ /* 0x000fe2000000000a */
[-C--:B------:R-:W-:Y:S01]  /*06c0*/  FFMA R36, R36, R35.reuse, R15 ;  /* 0x0000002324247223 */ /* 0x080fe2000000000f */
[----:B------:R-:W-:Y:S01]  /*06d0*/  FFMA R24, R24, R35, R11 ;  /* 0x0000002318187223 */ /* 0x000fe2000000000b */
[----:B---3--:R-:W-:Y:S01]  /*06e0*/  FFMA R15, R32, R28, R16 ;  /* 0x0000001c200f7223 */ /* 0x008fe20000000010 */
[----:B------:R-:W1:Y:S01]  /*06f0*/  LDS.128 R8, [R48+0x100] ;  /* 0x0001000030087984 */ /* 0x000e620000000c00 */
[C---:B------:R-:W-:Y:S01]  /*0700*/  FFMA R16, R28.reuse, R33, R17 ;  /* 0x000000211c107223 */ /* 0x040fe20000000011 */
[C---:B------:R-:W-:Y:S01]  /*0710*/  FFMA R17, R28.reuse, R34, R18 ;  /* 0x000000221c117223 */ /* 0x040fe20000000012 */
[----:B------:R-:W-:-:S02]  /*0720*/  FFMA R28, R28, R35, R19 ;  /* 0x000000231c1c7223 */ /* 0x000fc40000000013 */
[----:B------:R-:W-:Y:S01]  /*0730*/  LDS.128 R32, [R49+-0x1f0] ;  /* 0xfffe100031207984 */ /* 0x000fe20000000c00 */
[-C--:B0-----:R-:W-:Y:S01]  /*0740*/  FFMA R41, R4, R21.reuse, R41 ;  /* 0x0000001504297223 */ /* 0x081fe20000000029 */
[-C--:B------:R-:W-:Y:S01]  /*0750*/  FFMA R40, R5, R21.reuse, R40 ;  /* 0x0000001505287223 */ /* 0x080fe20000000028 */
[CC--:B------:R-:W-:Y:S01]  /*0760*/  FFMA R43, R6.reuse, R21.reuse, R43 ;  /* 0x00000015062b7223 */ /* 0x0c0fe2000000002b */
[----:B------:R-:W-:Y:S01]  /*0770*/  FFMA R20, R7, R21, R20 ;  /* 0x0000001507147223 */ /* 0x000fe20000000014 */
[CC--:B------:R-:W-:Y:S01]  /*0780*/  FFMA R18, R5.reuse, R37.reuse, R12 ;  /* 0x0000002505127223 */ /* 0x0c0fe2000000000c */
[----:B------:R-:W-:Y:S01]  /*0790*/  FFMA R19, R6, R37, R13 ;  /* 0x0000002506137223 */ /* 0x000fe2000000000d */
[C---:B------:R-:W-:Y:S01]  /*07a0*/  FFMA R21, R4.reuse, R29, R15 ;  /* 0x0000001d04157223 */ /* 0x040fe2000000000f */
[-C--:B------:R-:W-:Y:S01]  /*07b0*/  FFMA R51, R4, R25.reuse, R51 ;  /* 0x0000001904337223 */ /* 0x080fe20000000033 */
[----:B------:R-:W0:Y:S01]  /*07c0*/  LDS.128 R12, [R48+0x200] ;  /* 0x00020000300c7984 */ /* 0x000e220000000c00 */
[-C--:B------:R-:W-:Y:S01]  /*07d0*/  FFMA R42, R5, R25.reuse, R42 ;  /* 0x00000019052a7223 */ /* 0x080fe2000000002a */
[-C--:B------:R-:W-:Y:S01]  /*07e0*/  FFMA R53, R6, R25.reuse, R53 ;  /* 0x0000001906357223 */ /* 0x080fe20000000035 */
[C---:B------:R-:W-:Y:S01]  /*07f0*/  FFMA R24, R7.reuse, R25, R24 ;  /* 0x0000001907187223 */ /* 0x040fe20000000018 */
[-C--:B------:R-:W-:Y:S01]  /*0800*/  FFMA R55, R4, R37.reuse, R55 ;  /* 0x0000002504377223 */ /* 0x080fe20000000037 */
[----:B------:R-:W-:Y:S01]  /*0810*/  FFMA R36, R7, R37, R36 ;  /* 0x0000002507247223 */ /* 0x000fe20000000024 */
[-C--:B------:R-:W-:Y:S01]  /*0820*/  FFMA R16, R5, R29.reuse, R16 ;  /* 0x0000001d05107223 */ /* 0x080fe20000000010 */
[-C--:B------:R-:W-:Y:S01]  /*0830*/  FFMA R17, R6, R29.reuse, R17 ;  /* 0x0000001d06117223 */ /* 0x080fe20000000011 */
[----:B------:R-:W-:Y:S01]  /*0840*/  FFMA R28, R7, R29, R28 ;  /* 0x0000001d071c7223 */ /* 0x000fe2000000001c */
[-C--:B-1----:R-:W-:Y:S01]  /*0850*/  FFMA R41, R8, R22.reuse, R41 ;  /* 0x0000001608297223 */ /* 0x082fe20000000029 */
[----:B------:R-:W1:Y:S01]  /*0860*/  LDS.128 R4, [R48+0x300] ;  /* 0x0003000030047984 */ /* 0x000e620000000c00 */
[-C--:B------:R-:W-:Y:S01]  /*0870*/  FFMA R40, R9, R22.reuse, R40 ;  /* 0x0000001609287223 */ /* 0x080fe20000000028 */
[-C--:B------:R-:W-:Y:S01]  /*0880*/  FFMA R43, R10, R22.reuse, R43 ;  /* 0x000000160a2b7223 */ /* 0x080fe2000000002b */
[----:B------:R-:W-:Y:S01]  /*0890*/  FFMA R20, R11, R22, R20 ;  /* 0x000000160b147223 */ /* 0x000fe20000000014 */
[-C--:B------:R-:W-:Y:S01]  /*08a0*/  FFMA R55, R8, R38.reuse, R55 ;  /* 0x0000002608377223 */ /* 0x080fe20000000037 */
[-C--:B------:R-:W-:Y:S01]  /*08b0*/  FFMA R22, R9, R38.reuse, R18 ;  /* 0x0000002609167223 */ /* 0x080fe20000000012 */
[-C--:B------:R-:W-:Y:S01]  /*08c0*/  FFMA R25, R10, R38.reuse, R19 ;  /* 0x000000260a197223 */ /* 0x080fe20000000013 */
[C---:B------:R-:W-:Y:S01]  /*08d0*/  FFMA R36, R11.reuse, R38, R36 ;  /* 0x000000260b247223 */ /* 0x040fe20000000024 */
[C---:B------:R-:W-:Y:S01]  /*08e0*/  FFMA R21, R8.reuse, R30, R21 ;  /* 0x0000001e08157223 */ /* 0x040fe20000000015 */
[-C--:B------:R-:W-:Y:S01]  /*08f0*/  FFMA R24, R11, R26.reuse, R24 ;  /* 0x0000001a0b187223 */ /* 0x080fe20000000018 */
[-C--:B------:R-:W-:Y:S01]  /*0900*/  FFMA R51, R8, R26.reuse, R51 ;  /* 0x0000001a08337223 */ /* 0x080fe20000000033 */
[CC--:B------:R-:W-:Y:S01]  /*0910*/  FFMA R42, R9.reuse, R26.reuse, R42 ;  /* 0x0000001a092a7223 */ /* 0x0c0fe2000000002a */
[C---:B------:R-:W-:Y:S01]  /*0920*/  FFMA R53, R10.reuse, R26, R53 ;  /* 0x0000001a0a357223 */ /* 0x040fe20000000035 */
[-C--:B------:R-:W-:Y:S01]  /*0930*/  FFMA R8, R9, R30.reuse, R16 ;  /* 0x0000001e09087223 */ /* 0x080fe20000000010 */
[-C--:B------:R-:W-:Y:S01]  /*0940*/  FFMA R9, R10, R30.reuse, R17 ;  /* 0x0000001e0a097223 */ /* 0x080fe20000000011 */
[----:B------:R-:W-:Y:S01]  /*0950*/  FFMA R28, R11, R30, R28 ;  /* 0x0000001e0b1c7223 */ /* 0x000fe2000000001c */
[----:B------:R-:W2:Y:S01]  /*0960*/  LDS.128 R16, [R49+-0xf0] ;  /* 0xffff100031107984 */ /* 0x000ea20000000c00 */
[-C--:B0-----:R-:W-:Y:S01]  /*0970*/  FFMA R55, R12, R39.reuse, R55 ;  /* 0x000000270c377223 */ /* 0x081fe20000000037 */
[-C--:B------:R-:W-:Y:S01]  /*0980*/  FFMA R37, R13, R39.reuse, R22 ;  /* 0x000000270d257223 */ /* 0x080fe20000000016 */
[-C--:B------:R-:W-:Y:S01]  /*0990*/  FFMA R61, R14, R39.reuse, R25 ;  /* 0x000000270e3d7223 */ /* 0x080fe20000000019 */
[----:B------:R-:W-:Y:S01]  /*09a0*/  FFMA R36, R15, R39, R36 ;  /* 0x000000270f247223 */ /* 0x000fe20000000024 */
[-C--:B------:R-:W-:Y:S01]  /*09b0*/  FFMA R41, R12, R23.reuse, R41 ;  /* 0x000000170c297223 */ /* 0x080fe20000000029 */
[-C--:B------:R-:W-:Y:S01]  /*09c0*/  FFMA R11, R13, R23.reuse, R40 ;  /* 0x000000170d0b7223 */ /* 0x080fe20000000028 */
[-C--:B------:R-:W-:Y:S01]  /*09d0*/  FFMA R43, R14, R23.reuse, R43 ;  /* 0x000000170e2b7223 */ /* 0x080fe2000000002b */
[----:B------:R-:W-:Y:S01]  /*09e0*/  FFMA R10, R15, R23, R20 ;  /* 0x000000170f0a7223 */ /* 0x000fe20000000014 */
[C---:B------:R-:W-:Y:S01]  /*09f0*/  FFMA R39, R12.reuse, R31, R21 ;  /* 0x0000001f0c277223 */ /* 0x040fe20000000015 */
[-C--:B------:R-:W-:Y:S01]  /*0a00*/  FFMA R51, R12, R27.reuse, R51 ;  /* 0x0000001b0c337223 */ /* 0x080fe20000000033 */
[-C--:B------:R-:W-:Y:S01]  /*0a10*/  FFMA R29, R13, R27.reuse, R42 ;  /* 0x0000001b0d1d7223 */ /* 0x080fe2000000002a */
[-C--:B------:R-:W-:Y:S01]  /*0a20*/  FFMA R53, R14, R27.reuse, R53 ;  /* 0x0000001b0e357223 */ /* 0x080fe20000000035 */
[----:B------:R-:W-:Y:S01]  /*0a30*/  FFMA R30, R15, R27, R24 ;  /* 0x0000001b0f1e7223 */ /* 0x000fe20000000018 */
[----:B------:R-:W0:Y:S01]  /*0a40*/  LDS.128 R20, [R49+0x10] ;  /* 0x0000100031147984 */ /* 0x000e220000000c00 */
[----:B-1----:R-:W-:Y:S01]  /*0a50*/  FFMA R41, R4, R32, R41 ;  /* 0x0000002004297223 */ /* 0x002fe20000000029 */
[C---:B------:R-:W-:Y:S01]  /*0a60*/  FFMA R12, R32.reuse, R5, R11 ;  /* 0x00000005200c7223 */ /* 0x040fe2000000000b */
[----:B------:R-:W-:Y:S01]  /*0a70*/  FFMA R43, R32, R6, R43 ;  /* 0x00000006202b7223 */ /* 0x000fe2000000002b */
[----:B------:R1:W3:Y:S01]  /*0a80*/  LDS.128 R24, [R49+0x110] ;  /* 0x0001100031187984 */ /* 0x0002e20000000c00 */
[-C--:B------:R-:W-:Y:S01]  /*0a90*/  FFMA R13, R13, R31.reuse, R8 ;  /* 0x0000001f0d0d7223 */ /* 0x080fe20000000008 */
[----:B------:R-:W-:Y:S01]  /*0aa0*/  FFMA R14, R14, R31, R9 ;  /* 0x0000001f0e0e7223 */ /* 0x000fe20000000009 */
[----:B------:R-:W-:Y:S01]  /*0ab0*/  FFMA R32, R32, R7, R10 ;  /* 0x0000000720207223 */ /* 0x000fe2000000000a */
[----:B------:R-:W-:Y:S01]  /*0ac0*/  FFMA R28, R15, R31, R28 ;  /* 0x0000001f0f1c7223 */ /* 0x000fe2000000001c */
[----:B------:R-:W4:Y:S01]  /*0ad0*/  LDS.128 R8, [R48+0x400] ;  /* 0x0004000030087984 */ /* 0x000f220000000c00 */
[----:B-1----:R-:W-:Y:S01]  /*0ae0*/  IADD3 R49, PT, PT, R49, 0x20, RZ ;  /* 0x0000002031317810 */ /* 0x002fe20007ffe0ff */
[----:B--2---:R-:W-:Y:S01]  /*0af0*/  FFMA R51, R4, R16, R51 ;  /* 0x0000001004337223 */ /* 0x004fe20000000033 */
[C---:B------:R-:W-:Y:S01]  /*0b00*/  FFMA R38, R16.reuse, R5, R29 ;  /* 0x0000000510267223 */ /* 0x040fe2000000001d */
[C---:B------:R-:W-:Y:S01]  /*0b10*/  FFMA R53, R16.reuse, R6, R53 ;  /* 0x0000000610357223 */ /* 0x040fe20000000035 */
[----:B------:R-:W-:Y:S01]  /*0b20*/  FFMA R30, R16, R7, R30 ;  /* 0x00000007101e7223 */ /* 0x000fe2000000001e */
[----:B0-----:R-:W-:Y:S01]  /*0b30*/  FFMA R55, R4, R20, R55 ;  /* 0x0000001404377223 */ /* 0x001fe20000000037 */
[C---:B------:R-:W-:Y:S01]  /*0b40*/  FFMA R16, R20.reuse, R5, R37 ;  /* 0x0000000514107223 */ /* 0x040fe20000000025 */
[C---:B------:R-:W-:Y:S01]  /*0b50*/  FFMA R61, R20.reuse, R6, R61 ;  /* 0x00000006143d7223 */ /* 0x040fe2000000003d */
[----:B------:R-:W-:Y:S01]  /*0b60*/  FFMA R36, R20, R7, R36 ;  /* 0x0000000714247223 */ /* 0x000fe20000000024 */
[----:B---3--:R-:W-:Y:S01]  /*0b70*/  FFMA R20, R24, R5, R13 ;  /* 0x0000000518147223 */ /* 0x008fe2000000000d */
[----:B------:R-:W-:Y:S01]  /*0b80*/  FFMA R39, R4, R24, R39 ;  /* 0x0000001804277223 */ /* 0x000fe20000000027 */
[C---:B------:R-:W-:Y:S01]  /*0b90*/  FFMA R13, R24.reuse, R6, R14 ;  /* 0x00000006180d7223 */ /* 0x040fe2000000000e */
[----:B------:R-:W-:-:S02]  /*0ba0*/  FFMA R24, R24, R7, R28 ;  /* 0x0000000718187223 */ /* 0x000fc4000000001c */
[----:B------:R-:W0:Y:S01]  /*0bb0*/  LDS.128 R4, [R48+0x500] ;  /* 0x0005000030047984 */ /* 0x000e220000000c00 */
[----:B----4-:R-:W-:Y:S01]  /*0bc0*/  FFMA R14, R11, R17, R30 ;  /* 0x000000110b0e7223 */ /* 0x010fe2000000001e */
[C---:B------:R-:W-:Y:S01]  /*0bd0*/  FFMA R12, R9.reuse, R33, R12 ;  /* 0x00000021090c7223 */ /* 0x040fe2000000000c */
[-C--:B------:R-:W-:Y:S01]  /*0be0*/  FFMA R51, R8, R17.reuse, R51 ;  /* 0x0000001108337223 */ /* 0x080fe20000000033 */
[----:B------:R1:W2:Y:S01]  /*0bf0*/  LDS.128 R28, [R48+0x600] ;  /* 0x00060000301c7984 */ /* 0x0002a20000000c00 */
[CC--:B------:R-:W-:Y:S01]  /*0c00*/  FFMA R38, R9.reuse, R17.reuse, R38 ;  /* 0x0000001109267223 */ /* 0x0c0fe20000000026 */
[----:B------:R-:W-:Y:S01]  /*0c10*/  FFMA R53, R10, R17, R53 ;  /* 0x000000110a357223 */ /* 0x000fe20000000035 */
[----:B------:R-:W-:Y:S01]  /*0c20*/  FFMA R16, R9, R21, R16 ;  /* 0x0000001509107223 */ /* 0x000fe20000000010 */
[-C--:B------:R-:W-:Y:S01]  /*0c30*/  FFMA R41, R8, R33.reuse, R41 ;  /* 0x0000002108297223 */ /* 0x080fe20000000029 */
[-C--:B------:R-:W-:Y:S01]  /*0c40*/  FFMA R43, R10, R33.reuse, R43 ;  /* 0x000000210a2b7223 */ /* 0x080fe2000000002b */
[C---:B------:R-:W-:Y:S01]  /*0c50*/  FFMA R32, R11.reuse, R33, R32 ;  /* 0x000000210b207223 */ /* 0x040fe20000000020 */
[-C--:B------:R-:W-:Y:S01]  /*0c60*/  FFMA R55, R8, R21.reuse, R55 ;  /* 0x0000001508377223 */ /* 0x080fe20000000037 */
[-C--:B------:R-:W-:Y:S01]  /*0c70*/  FFMA R61, R10, R21.reuse, R61 ;  /* 0x000000150a3d7223 */ /* 0x080fe2000000003d */
[----:B------:R-:W-:Y:S01]  /*0c80*/  FFMA R36, R11, R21, R36 ;  /* 0x000000150b247223 */ /* 0x000fe20000000024 */
[-C--:B------:R-:W-:Y:S01]  /*0c90*/  FFMA R39, R8, R25.reuse, R39 ;  /* 0x0000001908277223 */ /* 0x080fe20000000027 */
[-C--:B------:R-:W-:Y:S01]  /*0ca0*/  FFMA R20, R9, R25.reuse, R20 ;  /* 0x0000001909147223 */ /* 0x080fe20000000014 */
[-C--:B------:R-:W-:Y:S01]  /*0cb0*/  FFMA R13, R10, R25.reuse, R13 ;  /* 0x000000190a0d7223 */ /* 0x080fe2000000000d */
[----:B------:R-:W-:Y:S01]  /*0cc0*/  FFMA R24, R11, R25, R24 ;  /* 0x000000190b187223 */ /* 0x000fe20000000018 */
[----:B-1----:R-:W-:Y:S01]  /*0cd0*/  IADD3 R48, PT, PT, R48, 0x800, RZ ;  /* 0x0000080030307810 */ /* 0x002fe20007ffe0ff */
[C---:B0-----:R-:W-:Y:S01]  /*0ce0*/  FFMA R12, R5.reuse, R34, R12 ;  /* 0x00000022050c7223 */ /* 0x041fe2000000000c */
[-C--:B------:R-:W-:Y:S01]  /*0cf0*/  FFMA R51, R4, R18.reuse, R51 ;  /* 0x0000001204337223 */ /* 0x080fe20000000033 */
[-C--:B------:R-:W-:Y:S01]  /*0d00*/  FFMA R38, R5, R18.reuse, R38 ;  /* 0x0000001205267223 */ /* 0x080fe20000000026 */
[-C--:B------:R-:W-:Y:S01]  /*0d10*/  FFMA R53, R6, R18.reuse, R53 ;  /* 0x0000001206357223 */ /* 0x080fe20000000035 */
        /* <DEDUP_REMOVED lines=12> */
[C---:B--2---:R-:W-:Y:S01]  /*0de0*/  FFMA R5, R29.reuse, R35, R12 ;  /* 0x000000231d057223 */ /* 0x044fe2000000000c */
        /* <DEDUP_REMOVED lines=15> */
[----:B------:R-:W-:Y:S06]  /*0ee0*/  BRA.U UP0, `(.L_x_1) ;  /* 0xfffffff500ac7547 */ /* 0x000fec000b83ffff */
[----:B------:R-:W-:Y:S06]  /*0ef0*/  BAR.SYNC.DEFER_BLOCKING 0x0 ;  /* 0x0000000000007b1d */ /* 0x000fec0000010000 */
[----:B------:R-:W-:Y:S05]  /*0f00*/  @P0 BRA `(.L_x_2) ;  /* 0xfffffff000dc0947 */ /* 0x000fea000383ffff */
.L_x_0:
[----:B------:R-:W0:Y:S02]  /*0f10*/  LDC.64 R24, c[0x0][0x398] ;  /* 0x0000e600ff187b82 */ /* 0x000e240000000a00 */
[----:B0-----:R-:W-:-:S04]  /*0f20*/  ISETP.GE.AND P0, PT, R56, R25, PT ;  /* 0x000000193800720c */ /* 0x001fc80003f06270 */
[----:B------:R-:W-:-:S13]  /*0f30*/  ISETP.GE.OR P0, PT, R59, R24, P0 ;  /* 0x000000183b00720c */ /* 0x000fda0000706670 */
[----:B------:R-:W-:Y:S05]  /*0f40*/  @P0 EXIT ;  /* 0x000000000000094d */ /* 0x000fea0003800000 */
[----:B------:R-:W0:Y:S01]  /*0f50*/  LDC.64 R2, c[0x0][0x390] ;  /* 0x0000e400ff027b82 */ /* 0x000e220000000a00 */
[----:B------:R-:W-:-:S04]  /*0f60*/  IMAD R59, R59, R25, R56 ;  /* 0x000000193b3b7224 */ /* 0x000fc800078e0238 */
[----:B0-----:R-:W-:-:S05]  /*0f70*/  IMAD.WIDE R2, R59, 0x4, R2 ;  /* 0x000000043b027825 */ /* 0x001fca00078e0202 */
[----:B------:R-:W-:Y:S01]  /*0f80*/  STG.E.128 desc[UR10][R2.64], R4 ;  /* 0x0000000402007986 */ /* 0x000fe2000c101d0a */
[----:B------:R-:W-:-:S05]  /*0f90*/  IMAD.WIDE R20, R25, 0x4, R2 ;  /* 0x0000000419147825 */ /* 0x000fca00078e0202 */
[----:B------:R-:W-:Y:S01]  /*0fa0*/  STG.E.128 desc[UR10][R20.64], R8 ;  /* 0x0000000814007986 */ /* 0x000fe2000c101d0a */
[----:B------:R-:W-:-:S05]  /*0fb0*/  IMAD.WIDE R22, R25, 0x4, R20 ;  /* 0x0000000419167825 */ /* 0x000fca00078e0214 */
[----:B------:R-:W-:Y:S01]  /*0fc0*/  STG.E.128 desc[UR10][R22.64], R12 ;  /* 0x0000000c16007986 */ /* 0x000fe2000c101d0a */
[----:B------:R-:W-:-:S05]  /*0fd0*/  IMAD.WIDE R24, R25, 0x4, R22 ;  /* 0x0000000419187825 */ /* 0x000fca00078e0216 */
[----:B------:R-:W-:Y:S01]  /*0fe0*/  STG.E.128 desc[UR10][R24.64], R16 ;  /* 0x0000001018007986 */ /* 0x000fe2000c101d0a */
[----:B------:R-:W-:Y:S05]  /*0ff0*/  EXIT ;  /* 0x000000000000794d */ /* 0x000fea0003800000 */
.L_x_3:
[----:B------:R-:W-:-:S00]  /*1000*/  BRA `(.L_x_3) ;  /* 0xfffffffc00fc7947 */ /* 0x000fc0000383ffff */
[----:B------:R-:W-:-:S00]  /*1010*/  NOP ;  /* 0x0000000000007918 */ /* 0x000fc00000000000 */
        /* <DEDUP_REMOVED lines=14> */
.L_x_4:


//--------------------- .nv.shared._Z72smem_gemm_blocktiling_2d_vector_avoid_bank_conflict_double_buffer_kernelPKfS0_Pfiii --------------------------
	.section	.nv.shared._Z72smem_gemm_blocktiling_2d_vector_avoid_bank_conflict_double_buffer_kernelPKfS0_Pfiii,"aw",@nobits
	.sectionflags	@""
	.align	4
.nv.shared._Z72smem_gemm_blocktiling_2d_vector_avoid_bank_conflict_double_buffer_kernelPKfS0_Pfiii:
	.zero		33792


//--------------------- .nv.shared.reserved.0     --------------------------
	.section	.nv.shared.reserved.0,"aw",@nobits
	.weak		__nv_reservedSMEM_offset_0_alias
	.size		__nv_reservedSMEM_offset_0_alias, 0, 64
	.other		__nv_reservedSMEM_offset_0_alias,@"STO_CUDA_RESERVED_SHARED STV_DEFAULT"
__nv_reservedSMEM_offset_0_alias:
	.zero		0
	.zero		64


//--------------------- .nv.constant0._Z72smem_gemm_blocktiling_2d_vector_avoid_bank_conflict_double_buffer_kernelPKfS0_Pfiii --------------------------
	.section	.nv.constant0._Z72smem_gemm_blocktiling_2d_vector_avoid_bank_conflict_double_buffer_kernelPKfS0_Pfiii,"a",@progbits
	.sectionflags	@""
	.align	4
.nv.constant0._Z72smem_gemm_blocktiling_2d_vector_avoid_bank_conflict_double_buffer_kernelPKfS0_Pfiii:
	.zero		932


//--------------------- SYMBOLS --------------------------

	.type		.nv.reservedSmem.offset0,@object
	.size		.nv.reservedSmem.offset0,0x4
	.type		.nv.reservedSmem.cap,@object
	.size		.nv.reservedSmem.cap,0x4
